	.headerflags	@"EF_CUDA_TEXMODE_UNIFIED EF_CUDA_64BIT_ADDRESS EF_CUDA_ACCELERATORS EF_CUDA_SM90 EF_CUDA_VIRTUAL_SM(EF_CUDA_SM90)"
	.elftype	@"ET_EXEC"


//--------------------- .nv.info                  --------------------------
	.section	.nv.info,"",@"SHT_CUDA_INFO"
	.align	4


	//----- nvinfo : EIATTR_REGCOUNT
	.align		4
        /*0000*/ 	.byte	0x04, 0x2f
        /*0002*/ 	.short	(.L_3 - .L_2)
	.align		4
.L_2:
        /*0004*/ 	.word	index@(triton_poi_fused__native_batch_norm_legit_no_training_convolution_relu_15)
        /*0008*/ 	.word	0x00000016


	//----- nvinfo : EIATTR_MIN_STACK_SIZE
	.align		4
.L_3:
        /*000c*/ 	.byte	0x04, 0x12
        /*000e*/ 	.short	(.L_5 - .L_4)
	.align		4
.L_4:
        /*0010*/ 	.word	index@(triton_poi_fused__native_batch_norm_legit_no_training_convolution_relu_15)
        /*0014*/ 	.word	0x00000000


	//----- nvinfo : EIATTR_FRAME_SIZE
	.align		4
.L_5:
        /*0018*/ 	.byte	0x04, 0x11
        /*001a*/ 	.short	(.L_7 - .L_6)
	.align		4
.L_6:
        /*001c*/ 	.word	index@(triton_poi_fused__native_batch_norm_legit_no_training_convolution_relu_15)
        /*0020*/ 	.word	0x00000000


	//----- nvinfo : EIATTR_MIN_STACK_SIZE
	.align		4
.L_7:
        /*0024*/ 	.byte	0x04, 0x12
        /*0026*/ 	.short	(.L_9 - .L_8)
	.align		4
.L_8:
        /*0028*/ 	.word	index@(triton_poi_fused__native_batch_norm_legit_no_training_convolution_relu_15)
        /*002c*/ 	.word	0x00000000
.L_9:


//--------------------- .nv.info.triton_poi_fused__native_batch_norm_legit_no_training_convolution_relu_15 --------------------------
	.section	.nv.info.triton_poi_fused__native_batch_norm_legit_no_training_convolution_relu_15,"",@"SHT_CUDA_INFO"
	.sectionflags	@""
	.align	4


	//----- nvinfo : EIATTR_CUDA_API_VERSION
	.align		4
        /*0000*/ 	.byte	0x04, 0x37
        /*0002*/ 	.short	(.L_11 - .L_10)
.L_10:
        /*0004*/ 	.word	0x0000007c


	//----- nvinfo : EIATTR_KPARAM_INFO
	.align		4
.L_11:
        /*0008*/ 	.byte	0x04, 0x17
        /*000a*/ 	.short	(.L_13 - .L_12)
.L_12:
        /*000c*/ 	.word	0x00000000
        /*0010*/ 	.short	0x0007
        /*0012*/ 	.short	0x0038
        /*0014*/ 	.byte	0x00, 0xf0, 0x11, 0x00


	//----- nvinfo : EIATTR_KPARAM_INFO
	.align		4
.L_13:
        /*0018*/ 	.byte	0x04, 0x17
        /*001a*/ 	.short	(.L_15 - .L_14)
.L_14:
        /*001c*/ 	.word	0x00000000
        /*0020*/ 	.short	0x0006
        /*0022*/ 	.short	0x0030
        /*0024*/ 	.byte	0x00, 0xf4, 0x21, 0x00


	//----- nvinfo : EIATTR_KPARAM_INFO
	.align		4
.L_15:
        /*0028*/ 	.byte	0x04, 0x17
        /*002a*/ 	.short	(.L_17 - .L_16)
.L_16:
        /*002c*/ 	.word	0x00000000
        /*0030*/ 	.short	0x0005
        /*0032*/ 	.short	0x0028
        /*0034*/ 	.byte	0x00, 0xf4, 0x21, 0x00


	//----- nvinfo : EIATTR_KPARAM_INFO
	.align		4
.L_17:
        /*0038*/ 	.byte	0x04, 0x17
        /*003a*/ 	.short	(.L_19 - .L_18)
.L_18:
        /*003c*/ 	.word	0x00000000
        /*0040*/ 	.short	0x0004
        /*0042*/ 	.short	0x0020
        /*0044*/ 	.byte	0x00, 0xf4, 0x21, 0x00


	//----- nvinfo : EIATTR_KPARAM_INFO
	.align		4
.L_19:
        /*0048*/ 	.byte	0x04, 0x17
        /*004a*/ 	.short	(.L_21 - .L_20)
.L_20:
        /*004c*/ 	.word	0x00000000
        /*0050*/ 	.short	0x0003
        /*0052*/ 	.short	0x0018
        /*0054*/ 	.byte	0x00, 0xf4, 0x21, 0x00


	//----- nvinfo : EIATTR_KPARAM_INFO
	.align		4
.L_21:
        /*0058*/ 	.byte	0x04, 0x17
        /*005a*/ 	.short	(.L_23 - .L_22)
.L_22:
        /*005c*/ 	.word	0x00000000
        /*0060*/ 	.short	0x0002
        /*0062*/ 	.short	0x0010
        /*0064*/ 	.byte	0x00, 0xf4, 0x21, 0x00


	//----- nvinfo : EIATTR_KPARAM_INFO
	.align		4
.L_23:
        /*0068*/ 	.byte	0x04, 0x17
        /*006a*/ 	.short	(.L_25 - .L_24)
.L_24:
        /*006c*/ 	.word	0x00000000
        /*0070*/ 	.short	0x0001
        /*0072*/ 	.short	0x0008
        /*0074*/ 	.byte	0x00, 0xf4, 0x21, 0x00


	//----- nvinfo : EIATTR_KPARAM_INFO
	.align		4
.L_25:
        /*0078*/ 	.byte	0x04, 0x17
        /*007a*/ 	.short	(.L_27 - .L_26)
.L_26:
        /*007c*/ 	.word	0x00000000
        /*0080*/ 	.short	0x0000
        /*0082*/ 	.short	0x0000
        /*0084*/ 	.byte	0x00, 0xf4, 0x21, 0x00


	//----- nvinfo : EIATTR_SPARSE_MMA_MASK
	.align		4
.L_27:
        /*0088*/ 	.byte	0x03, 0x50
        /*008a*/ 	.short	0x0000


	//----- nvinfo : EIATTR_MAXREG_COUNT
	.align		4
        /*008c*/ 	.byte	0x03, 0x1b
        /*008e*/ 	.short	0x00ff


	//----- nvinfo : EIATTR_EXIT_INSTR_OFFSETS
	.align		4
        /*0090*/ 	.byte	0x04, 0x1c
        /*0092*/ 	.short	(.L_29 - .L_28)


	//   ....[0]....
.L_28:
        /*0094*/ 	.word	0x00000430


	//----- nvinfo : EIATTR_REQNTID
	.align		4
.L_29:
        /*0098*/ 	.byte	0x04, 0x10
        /*009a*/ 	.short	(.L_31 - .L_30)
.L_30:
        /*009c*/ 	.word	0x00000100
        /*00a0*/ 	.word	0x00000001
        /*00a4*/ 	.word	0x00000001


	//----- nvinfo : EIATTR_CBANK_PARAM_SIZE
	.align		4
.L_31:
        /*00a8*/ 	.byte	0x03, 0x19
        /*00aa*/ 	.short	0x003c


	//----- nvinfo : EIATTR_PARAM_CBANK
	.align		4
        /*00ac*/ 	.byte	0x04, 0x0a
        /*00ae*/ 	.short	(.L_33 - .L_32)
	.align		4
.L_32:
        /*00b0*/ 	.word	index@(.nv.constant0.triton_poi_fused__native_batch_norm_legit_no_training_convolution_relu_15)
        /*00b4*/ 	.short	0x0210
        /*00b6*/ 	.short	0x003c


	//----- nvinfo : EIATTR_SW_WAR
	.align		4
.L_33:
        /*00b8*/ 	.byte	0x04, 0x36
        /*00ba*/ 	.short	(.L_35 - .L_34)
.L_34:
        /*00bc*/ 	.word	0x00000008
.L_35:


//--------------------- .nv.callgraph             --------------------------
	.section	.nv.callgraph,"",@"SHT_CUDA_CALLGRAPH"
	.align	4
	.sectionentsize	8
	.align		4
        /*0000*/ 	.word	0x00000000
	.align		4
        /*0004*/ 	.word	0xffffffff
	.align		4
        /*0008*/ 	.word	0x00000000
	.align		4
        /*000c*/ 	.word	0xfffffffe
	.align		4
        /*0010*/ 	.word	0x00000000
	.align		4
        /*0014*/ 	.word	0xfffffffd
	.align		4
        /*0018*/ 	.word	0x00000000
	.align		4
        /*001c*/ 	.word	0xfffffffc


//--------------------- .nv.constant4             --------------------------
	.section	.nv.constant4,"a",@progbits
	.align	8
	.align		8
.nv.constant4:
        /*0000*/ 	.dword	_$_str
	.align		8
        /*0008*/ 	.dword	_$_str_$_2


//--------------------- .text.triton_poi_fused__native_batch_norm_legit_no_training_convolution_relu_15 --------------------------
	.section	.text.triton_poi_fused__native_batch_norm_legit_no_training_convolution_relu_15,"ax",@progbits
	.align	128
        .global         triton_poi_fused__native_batch_norm_legit_no_training_convolution_relu_15
        .type           triton_poi_fused__native_batch_norm_legit_no_training_convolution_relu_15,@function
        .size           triton_poi_fused__native_batch_norm_legit_no_training_convolution_relu_15,(.L_x_1 - triton_poi_fused__native_batch_norm_legit_no_training_convolution_relu_15)
        .other          triton_poi_fused__native_batch_norm_legit_no_training_convolution_relu_15,@"STO_CUDA_ENTRY STV_DEFAULT"
triton_poi_fused__native_batch_norm_legit_no_training_convolution_relu_15:
.text.triton_poi_fused__native_batch_norm_legit_no_training_convolution_relu_15:
[----:B------:R-:W-:Y:S01]  /*0000*/  LDC R1, c[0x0][0x28] ;  /* 0x00000a00ff017b82 */ /* 0x000fe20000000800 */
[----:B------:R-:W1:Y:S07]  /*0010*/  S2R R0, SR_TID.X ;  /* 0x0000000000007919 */ /* 0x000e6e0000002100 */
[----:B------:R-:W2:Y:S01]  /*0020*/  LDC.64 R6, c[0x0][0x228] ;  /* 0x00008a00ff067b82 */ /* 0x000ea20000000a00 */
[----:B------:R-:W-:Y:S01]  /*0030*/  ULDC.64 UR4, c[0x0][0x208] ;  /* 0x0000820000047ab9 */ /* 0x000fe20000000a00 */
[----:B------:R-:W3:Y:S06]  /*0040*/  S2R R5, SR_CTAID.X ;  /* 0x0000000000057919 */ /* 0x000eec0000002500 */
[----:B------:R-:W4:Y:S08]  /*0050*/  LDC.64 R12, c[0x0][0x218] ;  /* 0x00008600ff0c7b82 */ /* 0x000f300000000a00 */
[----:B------:R-:W5:Y:S08]  /*0060*/  LDC.64 R14, c[0x0][0x220] ;  /* 0x00008800ff0e7b82 */ /* 0x000f700000000a00 */
[----:B------:R-:W5:Y:S01]  /*0070*/  LDC.64 R10, c[0x0][0x238] ;  /* 0x00008e00ff0a7b82 */ /* 0x000f620000000a00 */
[----:B-1----:R-:W-:-:S07]  /*0080*/  SHF.L.U32 R0, R0, 0x1, RZ ;  /* 0x0000000100007819 */ /* 0x002fce00000006ff */
[----:B------:R-:W1:Y:S01]  /*0090*/  LDC.64 R16, c[0x0][0x230] ;  /* 0x00008c00ff107b82 */ /* 0x000e620000000a00 */
[----:B---3--:R-:W-:Y:S02]  /*00a0*/  SHF.R.S32.HI R3, RZ, 0x16, R5 ;  /* 0x00000016ff037819 */ /* 0x008fe40000011405 */
[----:B------:R-:W-:Y:S02]  /*00b0*/  LOP3.LUT R0, R0, 0x1fe, RZ, 0xc0, !PT ;  /* 0x000001fe00007812 */ /* 0x000fe400078ec0ff */
[----:B------:R-:W-:Y:S02]  /*00c0*/  SGXT R3, R3, 0x1 ;  /* 0x000000010303781a */ /* 0x000fe40000000200 */
[----:B------:R-:W-:-:S04]  /*00d0*/  LEA R0, R5, R0, 0x9 ;  /* 0x0000000005007211 */ /* 0x000fc800078e48ff */
[----:B------:R-:W-:-:S04]  /*00e0*/  LEA.HI R3, R3, R0, RZ, 0x9 ;  /* 0x0000000003037211 */ /* 0x000fc800078f48ff */
[----:B------:R-:W-:-:S04]  /*00f0*/  LOP3.LUT R3, R3, 0xfffffe00, RZ, 0xc0, !PT ;  /* 0xfffffe0003037812 */ /* 0x000fc800078ec0ff */
[----:B------:R-:W-:Y:S02]  /*0100*/  IADD3 R8, R0, -R3, RZ ;  /* 0x8000000300087210 */ /* 0x000fe40007ffe0ff */
[----:B------:R-:W3:Y:S03]  /*0110*/  LDC.64 R2, c[0x0][0x210] ;  /* 0x00008400ff027b82 */ /* 0x000ee60000000a00 */
[----:B--2---:R-:W-:-:S06]  /*0120*/  IMAD.WIDE R6, R8, 0x4, R6 ;  /* 0x0000000408067825 */ /* 0x004fcc00078e0206 */
[----:B------:R-:W2:Y:S01]  /*0130*/  LDG.E.EL.64 R6, desc[UR4][R6.64] ;  /* 0x0000000406067981 */ /* 0x000ea2000c2e1b00 */
[----:B----4-:R-:W-:-:S04]  /*0140*/  IMAD.WIDE R12, R8, 0x4, R12 ;  /* 0x00000004080c7825 */ /* 0x010fc800078e020c */
[C---:B-----5:R-:W-:Y:S02]  /*0150*/  IMAD.WIDE R14, R8.reuse, 0x4, R14 ;  /* 0x00000004080e7825 */ /* 0x060fe400078e020e */
[----:B------:R-:W4:Y:S02]  /*0160*/  LDG.E.EL.64 R12, desc[UR4][R12.64] ;  /* 0x000000040c0c7981 */ /* 0x000f24000c2e1b00 */
[----:B0-----:R-:W-:Y:S02]  /*0170*/  IMAD.WIDE R10, R8, 0x4, R10 ;  /* 0x00000004080a7825 */ /* 0x001fe400078e020a */
[----:B------:R-:W5:Y:S02]  /*0180*/  LDG.E.EL.64 R14, desc[UR4][R14.64] ;  /* 0x000000040e0e7981 */ /* 0x000f64000c2e1b00 */
[----:B---3--:R-:W-:Y:S02]  /*0190*/  IMAD.WIDE R2, R0, 0x4, R2 ;  /* 0x0000000400027825 */ /* 0x008fe400078e0202 */
[----:B------:R-:W3:Y:S04]  /*01a0*/  LDG.E.EL.64 R10, desc[UR4][R10.64] ;  /* 0x000000040a0a7981 */ /* 0x000ee8000c2e1b00 */
[----:B------:R-:W4:Y:S01]  /*01b0*/  LDG.E.64 R4, desc[UR4][R2.64] ;  /* 0x0000000402047981 */ /* 0x000f22000c1e1b00 */
[----:B-1----:R-:W-:-:S05]  /*01c0*/  IMAD.WIDE R16, R8, 0x4, R16 ;  /* 0x0000000408107825 */ /* 0x002fca00078e0210 */
[----:B------:R0:W3:Y:S02]  /*01d0*/  LDG.E.EL.64 R8, desc[UR4][R16.64] ;  /* 0x0000000410087981 */ /* 0x0000e4000c2e1b00 */
[----:B0-----:R-:W-:Y:S01]  /*01e0*/  HFMA2.MMA R16, -RZ, RZ, 1.625, 0 ;  /* 0x3e800000ff107435 */ /* 0x001fe200000001ff */
[----:B--2---:R-:W-:Y:S01]  /*01f0*/  FADD R6, R6, 9.9999997473787516356e-06 ;  /* 0x3727c5ac06067421 */ /* 0x004fe20000000000 */
[----:B------:R-:W-:-:S03]  /*0200*/  FADD R7, R7, 9.9999997473787516356e-06 ;  /* 0x3727c5ac07077421 */ /* 0x000fc60000000000 */
[----:B------:R-:W0:Y:S08]  /*0210*/  MUFU.SQRT R18, R6 ;  /* 0x0000000600127308 */ /* 0x000e300000002000 */
[----:B------:R1:W2:Y:S01]  /*0220*/  MUFU.SQRT R19, R7 ;  /* 0x0000000700137308 */ /* 0x0002a20000002000 */
[C---:B0-----:R-:W-:Y:S02]  /*0230*/  FSETP.GT.AND P0, PT, R18.reuse, 8.50705917302346158658e+37, PT ;  /* 0x7e8000001200780b */ /* 0x041fe40003f04000 */
[----:B------:R-:W-:Y:S01]  /*0240*/  FSETP.GEU.AND P2, PT, R18, 1.175494350822287508e-38, PT ;  /* 0x008000001200780b */ /* 0x000fe20003f4e000 */
[----:B-1----:R-:W0:Y:S01]  /*0250*/  LDC.64 R6, c[0x0][0x240] ;  /* 0x00009000ff067b82 */ /* 0x002e220000000a00 */
[----:B--2---:R-:W-:-:S02]  /*0260*/  FSETP.GT.AND P1, PT, R19, 8.50705917302346158658e+37, PT ;  /* 0x7e8000001300780b */ /* 0x004fc40003f24000 */
[----:B------:R-:W-:-:S07]  /*0270*/  FSETP.GEU.AND P3, PT, R19, 1.175494350822287508e-38, PT ;  /* 0x008000001300780b */ /* 0x000fce0003f6e000 */
[----:B------:R-:W-:-:S04]  /*0280*/  @P0 FMUL R18, R18, 0.25 ;  /* 0x3e80000012120820 */ /* 0x000fc80000400000 */
[----:B------:R-:W-:Y:S01]  /*0290*/  @!P2 FMUL R18, R18, 16777216 ;  /* 0x4b8000001212a820 */ /* 0x000fe20000400000 */
[----:B------:R-:W-:-:S04]  /*02a0*/  @P1 FMUL R19, R19, 0.25 ;  /* 0x3e80000013131820 */ /* 0x000fc80000400000 */
[----:B------:R-:W-:Y:S01]  /*02b0*/  @!P3 FMUL R19, R19, 16777216 ;  /* 0x4b8000001313b820 */ /* 0x000fe20000400000 */
[----:B------:R-:W1:Y:S01]  /*02c0*/  MUFU.RCP R18, R18 ;  /* 0x0000001200127308 */ /* 0x000e620000001000 */
[----:B------:R-:W-:-:S07]  /*02d0*/  FSEL R17, R16, 1, P0 ;  /* 0x3f80000010117808 */ /* 0x000fce0000000000 */
[----:B------:R-:W2:Y:S01]  /*02e0*/  MUFU.RCP R19, R19 ;  /* 0x0000001300137308 */ /* 0x000ea20000001000 */
[----:B------:R-:W-:Y:S01]  /*02f0*/  FSEL R16, R16, 1, P1 ;  /* 0x3f80000010107808 */ /* 0x000fe20000800000 */
[----:B------:R-:W-:Y:S01]  /*0300*/  @!P2 FMUL R17, R17, 16777216 ;  /* 0x4b8000001111a820 */ /* 0x000fe20000400000 */
[----:B----4-:R-:W-:Y:S01]  /*0310*/  FADD R4, R4, R12 ;  /* 0x0000000c04047221 */ /* 0x010fe20000000000 */
[----:B------:R-:W-:Y:S02]  /*0320*/  FADD R5, R5, R13 ;  /* 0x0000000d05057221 */ /* 0x000fe40000000000 */
[----:B------:R-:W-:Y:S01]  /*0330*/  @!P3 FMUL R16, R16, 16777216 ;  /* 0x4b8000001010b820 */ /* 0x000fe20000400000 */
[----:B-1----:R-:W-:Y:S01]  /*0340*/  FMUL R17, R18, R17 ;  /* 0x0000001112117220 */ /* 0x002fe20000400000 */
[----:B-----5:R-:W-:Y:S01]  /*0350*/  FADD R14, -R14, R4 ;  /* 0x000000040e0e7221 */ /* 0x020fe20000000100 */
[----:B------:R-:W-:Y:S01]  /*0360*/  FADD R15, -R15, R5 ;  /* 0x000000050f0f7221 */ /* 0x000fe20000000100 */
[----:B--2---:R-:W-:-:S02]  /*0370*/  FMUL R16, R19, R16 ;  /* 0x0000001013107220 */ /* 0x004fc40000400000 */
[----:B------:R-:W-:Y:S02]  /*0380*/  FMUL R17, R14, R17 ;  /* 0x000000110e117220 */ /* 0x000fe40000400000 */
[----:B------:R-:W-:Y:S02]  /*0390*/  FMUL R16, R15, R16 ;  /* 0x000000100f107220 */ /* 0x000fe40000400000 */
[----:B---3--:R-:W-:Y:S02]  /*03a0*/  FFMA R8, R8, R17, R10 ;  /* 0x0000001108087223 */ /* 0x008fe4000000000a */
[----:B------:R-:W-:-:S03]  /*03b0*/  FFMA R9, R9, R16, R11 ;  /* 0x0000001009097223 */ /* 0x000fc6000000000b */
[----:B------:R-:W-:Y:S02]  /*03c0*/  FSETP.GEU.AND P0, PT, R8, RZ, PT ;  /* 0x000000ff0800720b */ /* 0x000fe40003f0e000 */
[C---:B------:R-:W-:Y:S01]  /*03d0*/  FSETP.GEU.AND P1, PT, R9.reuse, RZ, PT ;  /* 0x000000ff0900720b */ /* 0x040fe20003f2e000 */
[----:B0-----:R-:W-:Y:S01]  /*03e0*/  IMAD.WIDE R6, R0, 0x4, R6 ;  /* 0x0000000400067825 */ /* 0x001fe200078e0206 */
[----:B------:R-:W-:Y:S02]  /*03f0*/  FSEL R8, R8, RZ, P0 ;  /* 0x000000ff08087208 */ /* 0x000fe40000000000 */
[----:B------:R-:W-:Y:S01]  /*0400*/  FSEL R9, R9, RZ, P1 ;  /* 0x000000ff09097208 */ /* 0x000fe20000800000 */
[----:B------:R-:W-:Y:S04]  /*0410*/  STG.E.64 desc[UR4][R2.64], R4 ;  /* 0x0000000402007986 */ /* 0x000fe8000c101b04 */
[----:B------:R-:W-:Y:S01]  /*0420*/  STG.E.64 desc[UR4][R6.64], R8 ;  /* 0x0000000806007986 */ /* 0x000fe2000c101b04 */
[----:B------:R-:W-:Y:S05]  /*0430*/  EXIT ;  /* 0x000000000000794d */ /* 0x000fea0003800000 */
.L_x_0:
[----:B------:R-:W-:-:S00]  /*0440*/  BRA `(.L_x_0) ;  /* 0xfffffffc00fc7947 */ /* 0x000fc0000383ffff */
[----:B------:R-:W-:-:S00]  /*0450*/  NOP ;  /* 0x0000000000007918 */ /* 0x000fc00000000000 */
        /* <DEDUP_REMOVED lines=10> */
.L_x_1:


//--------------------- .nv.global.init           --------------------------
	.section	.nv.global.init,"aw",@progbits
.nv.global.init:
	.type		_$_str,@object
	.size		_$_str,(_$_str_$_2 - _$_str)
_$_str:
        /*0000*/ 	.byte	0x5f, 0x5f, 0x43, 0x55, 0x44, 0x41, 0x5f, 0x46, 0x54, 0x5a, 0x00
	.type		_$_str_$_2,@object
	.size		_$_str_$_2,(.L_1 - _$_str_$_2)
_$_str_$_2:
        /*000b*/ 	.byte	0x5f, 0x5f, 0x43, 0x55, 0x44, 0x41, 0x5f, 0x50, 0x52, 0x45, 0x43, 0x5f, 0x53, 0x51, 0x52, 0x54
        /*001b*/ 	.byte	0x00
.L_1:


//--------------------- .nv.constant0.triton_poi_fused__native_batch_norm_legit_no_training_convolution_relu_15 --------------------------
	.section	.nv.constant0.triton_poi_fused__native_batch_norm_legit_no_training_convolution_relu_15,"a",@progbits
	.sectionflags	@""
	.align	4
.nv.constant0.triton_poi_fused__native_batch_norm_legit_no_training_convolution_relu_15:
	.zero		588
